	.headerflags	@"EF_CUDA_TEXMODE_UNIFIED EF_CUDA_64BIT_ADDRESS EF_CUDA_ACCELERATORS EF_CUDA_SM90 EF_CUDA_VIRTUAL_SM(EF_CUDA_SM90)"
	.elftype	@"ET_EXEC"


//--------------------- .nv.info                  --------------------------
	.section	.nv.info,"",@"SHT_CUDA_INFO"
	.align	4


	//----- nvinfo : EIATTR_REGCOUNT
	.align		4
        /*0000*/ 	.byte	0x04, 0x2f
        /*0002*/ 	.short	(.L_1 - .L_0)
	.align		4
.L_0:
        /*0004*/ 	.word	index@(triton_poi_fused_convolution_max_pool2d_with_indices_relu_3)
        /*0008*/ 	.word	0x0000001f


	//----- nvinfo : EIATTR_MIN_STACK_SIZE
	.align		4
.L_1:
        /*000c*/ 	.byte	0x04, 0x12
        /*000e*/ 	.short	(.L_3 - .L_2)
	.align		4
.L_2:
        /*0010*/ 	.word	index@(triton_poi_fused_convolution_max_pool2d_with_indices_relu_3)
        /*0014*/ 	.word	0x00000000


	//----- nvinfo : EIATTR_FRAME_SIZE
	.align		4
.L_3:
        /*0018*/ 	.byte	0x04, 0x11
        /*001a*/ 	.short	(.L_5 - .L_4)
	.align		4
.L_4:
        /*001c*/ 	.word	index@(triton_poi_fused_convolution_max_pool2d_with_indices_relu_3)
        /*0020*/ 	.word	0x00000000


	//----- nvinfo : EIATTR_MIN_STACK_SIZE
	.align		4
.L_5:
        /*0024*/ 	.byte	0x04, 0x12
        /*0026*/ 	.short	(.L_7 - .L_6)
	.align		4
.L_6:
        /*0028*/ 	.word	index@(triton_poi_fused_convolution_max_pool2d_with_indices_relu_3)
        /*002c*/ 	.word	0x00000000
.L_7:


//--------------------- .nv.info.triton_poi_fused_convolution_max_pool2d_with_indices_relu_3 --------------------------
	.section	.nv.info.triton_poi_fused_convolution_max_pool2d_with_indices_relu_3,"",@"SHT_CUDA_INFO"
	.sectionflags	@""
	.align	4


	//----- nvinfo : EIATTR_CUDA_API_VERSION
	.align		4
        /*0000*/ 	.byte	0x04, 0x37
        /*0002*/ 	.short	(.L_9 - .L_8)
.L_8:
        /*0004*/ 	.word	0x0000007c


	//----- nvinfo : EIATTR_KPARAM_INFO
	.align		4
.L_9:
        /*0008*/ 	.byte	0x04, 0x17
        /*000a*/ 	.short	(.L_11 - .L_10)
.L_10:
        /*000c*/ 	.word	0x00000000
        /*0010*/ 	.short	0x0003
        /*0012*/ 	.short	0x0014
        /*0014*/ 	.byte	0x00, 0xf0, 0x11, 0x00


	//----- nvinfo : EIATTR_KPARAM_INFO
	.align		4
.L_11:
        /*0018*/ 	.byte	0x04, 0x17
        /*001a*/ 	.short	(.L_13 - .L_12)
.L_12:
        /*001c*/ 	.word	0x00000000
        /*0020*/ 	.short	0x0002
        /*0022*/ 	.short	0x0010
        /*0024*/ 	.byte	0x00, 0xf0, 0x11, 0x00


	//----- nvinfo : EIATTR_KPARAM_INFO
	.align		4
.L_13:
        /*0028*/ 	.byte	0x04, 0x17
        /*002a*/ 	.short	(.L_15 - .L_14)
.L_14:
        /*002c*/ 	.word	0x00000000
        /*0030*/ 	.short	0x0001
        /*0032*/ 	.short	0x0008
        /*0034*/ 	.byte	0x00, 0xf4, 0x21, 0x00


	//----- nvinfo : EIATTR_KPARAM_INFO
	.align		4
.L_15:
        /*0038*/ 	.byte	0x04, 0x17
        /*003a*/ 	.short	(.L_17 - .L_16)
.L_16:
        /*003c*/ 	.word	0x00000000
        /*0040*/ 	.short	0x0000
        /*0042*/ 	.short	0x0000
        /*0044*/ 	.byte	0x00, 0xf4, 0x21, 0x00


	//----- nvinfo : EIATTR_SPARSE_MMA_MASK
	.align		4
.L_17:
        /*0048*/ 	.byte	0x03, 0x50
        /*004a*/ 	.short	0x0000


	//----- nvinfo : EIATTR_MAXREG_COUNT
	.align		4
        /*004c*/ 	.byte	0x03, 0x1b
        /*004e*/ 	.short	0x00ff


	//----- nvinfo : EIATTR_EXIT_INSTR_OFFSETS
	.align		4
        /*0050*/ 	.byte	0x04, 0x1c
        /*0052*/ 	.short	(.L_19 - .L_18)


	//   ....[0]....
.L_18:
        /*0054*/ 	.word	0x000005e0


	//   ....[1]....
        /*0058*/ 	.word	0x00000630


	//----- nvinfo : EIATTR_REQNTID
	.align		4
.L_19:
        /*005c*/ 	.byte	0x04, 0x10
        /*005e*/ 	.short	(.L_21 - .L_20)
.L_20:
        /*0060*/ 	.word	0x00000080
        /*0064*/ 	.word	0x00000001
        /*0068*/ 	.word	0x00000001


	//----- nvinfo : EIATTR_CBANK_PARAM_SIZE
	.align		4
.L_21:
        /*006c*/ 	.byte	0x03, 0x19
        /*006e*/ 	.short	0x0018


	//----- nvinfo : EIATTR_PARAM_CBANK
	.align		4
        /*0070*/ 	.byte	0x04, 0x0a
        /*0072*/ 	.short	(.L_23 - .L_22)
	.align		4
.L_22:
        /*0074*/ 	.word	index@(.nv.constant0.triton_poi_fused_convolution_max_pool2d_with_indices_relu_3)
        /*0078*/ 	.short	0x0210
        /*007a*/ 	.short	0x0018


	//----- nvinfo : EIATTR_SW_WAR
	.align		4
.L_23:
        /*007c*/ 	.byte	0x04, 0x36
        /*007e*/ 	.short	(.L_25 - .L_24)
.L_24:
        /*0080*/ 	.word	0x00000008
.L_25:


//--------------------- .nv.callgraph             --------------------------
	.section	.nv.callgraph,"",@"SHT_CUDA_CALLGRAPH"
	.align	4
	.sectionentsize	8
	.align		4
        /*0000*/ 	.word	0x00000000
	.align		4
        /*0004*/ 	.word	0xffffffff
	.align		4
        /*0008*/ 	.word	0x00000000
	.align		4
        /*000c*/ 	.word	0xfffffffe
	.align		4
        /*0010*/ 	.word	0x00000000
	.align		4
        /*0014*/ 	.word	0xfffffffd
	.align		4
        /*0018*/ 	.word	0x00000000
	.align		4
        /*001c*/ 	.word	0xfffffffc


//--------------------- .text.triton_poi_fused_convolution_max_pool2d_with_indices_relu_3 --------------------------
	.section	.text.triton_poi_fused_convolution_max_pool2d_with_indices_relu_3,"ax",@progbits
	.sectionflags	@"SHF_BARRIERS=1"
	.align	128
        .global         triton_poi_fused_convolution_max_pool2d_with_indices_relu_3
        .type           triton_poi_fused_convolution_max_pool2d_with_indices_relu_3,@function
        .size           triton_poi_fused_convolution_max_pool2d_with_indices_relu_3,(.L_x_1 - triton_poi_fused_convolution_max_pool2d_with_indices_relu_3)
        .other          triton_poi_fused_convolution_max_pool2d_with_indices_relu_3,@"STO_CUDA_ENTRY STV_DEFAULT"
triton_poi_fused_convolution_max_pool2d_with_indices_relu_3:
.text.triton_poi_fused_convolution_max_pool2d_with_indices_relu_3:
[----:B------:R-:W0:Y:S01]  /*0000*/  LDC R1, c[0x0][0x28] ;  /* 0x00000a00ff017b82 */ /* 0x000e220000000800 */
[----:B------:R-:W1:Y:S07]  /*0010*/  S2R R0, SR_CTAID.X ;  /* 0x0000000000007919 */ /* 0x000e6e0000002500 */
[----:B------:R-:W2:Y:S01]  /*0020*/  LDC.64 R14, c[0x0][0x210] ;  /* 0x00008400ff0e7b82 */ /* 0x000ea20000000a00 */
[----:B------:R-:W-:Y:S01]  /*0030*/  IMAD.MOV.U32 R19, RZ, RZ, RZ ;  /* 0x000000ffff137224 */ /* 0x000fe200078e00ff */
[----:B------:R-:W-:Y:S01]  /*0040*/  ULDC.64 UR6, c[0x0][0x208] ;  /* 0x0000820000067ab9 */ /* 0x000fe20000000a00 */
[----:B------:R-:W3:Y:S01]  /*0050*/  S2R R21, SR_TID.X ;  /* 0x0000000000157919 */ /* 0x000ee20000002100 */
[----:B------:R-:W4:Y:S01]  /*0060*/  S2R R18, SR_CTAID.Y ;  /* 0x0000000000127919 */ /* 0x000f220000002600 */
[----:B------:R-:W-:-:S02]  /*0070*/  IMAD.MOV.U32 R20, RZ, RZ, RZ ;  /* 0x000000ffff147224 */ /* 0x000fc400078e00ff */
[----:B-1----:R-:W-:Y:S01]  /*0080*/  IMAD.SHL.U32 R0, R0, 0x10, RZ ;  /* 0x0000001000007824 */ /* 0x002fe200078e00ff */
[----:B---3--:R-:W-:-:S04]  /*0090*/  SHF.R.U32.HI R17, RZ, 0x4, R21 ;  /* 0x00000004ff117819 */ /* 0x008fc80000011615 */
[----:B------:R-:W-:Y:S01]  /*00a0*/  LOP3.LUT R6, R0, 0xf, R21, 0xf8, !PT ;  /* 0x0000000f00067812 */ /* 0x000fe200078ef815 */
[----:B----4-:R-:W-:Y:S01]  /*00b0*/  IMAD.SHL.U32 R16, R18, 0x40, RZ ;  /* 0x0000004012107824 */ /* 0x010fe200078e00ff */
[----:B------:R-:W-:Y:S02]  /*00c0*/  SGXT.U32 R17, R17, 0x3 ;  /* 0x000000031111781a */ /* 0x000fe40000000000 */
[----:B------:R-:W-:Y:S02]  /*00d0*/  ISETP.GE.AND P0, PT, R6, 0x9, PT ;  /* 0x000000090600780c */ /* 0x000fe40003f06270 */
[----:B------:R-:W-:Y:S02]  /*00e0*/  LOP3.LUT R2, R16, R17, RZ, 0xfc, !PT ;  /* 0x0000001110027212 */ /* 0x000fe400078efcff */
[----:B------:R-:W-:Y:S02]  /*00f0*/  LOP3.LUT R3, R16, 0x8, R17, 0xfe, !PT ;  /* 0x0000000810037812 */ /* 0x000fe400078efe11 */
[----:B------:R-:W-:Y:S01]  /*0100*/  LOP3.LUT R4, R16, 0x10, R17, 0xfe, !PT ;  /* 0x0000001010047812 */ /* 0x000fe200078efe11 */
[--C-:B------:R-:W-:Y:S01]  /*0110*/  IMAD R27, R2, 0x9, R6.reuse ;  /* 0x00000009021b7824 */ /* 0x100fe200078e0206 */
        /* <DEDUP_REMOVED lines=9> */
[----:B------:R-:W-:-:S02]  /*01b0*/  IMAD R11, R11, 0x9, R6 ;  /* 0x000000090b0b7824 */ /* 0x000fc400078e0206 */
[--C-:B------:R-:W-:Y:S02]  /*01c0*/  IMAD R13, R13, 0x9, R6.reuse ;  /* 0x000000090d0d7824 */ /* 0x100fe400078e0206 */
[----:B------:R-:W-:Y:S02]  /*01d0*/  IMAD R23, R23, 0x9, R6 ;  /* 0x0000000917177824 */ /* 0x000fe400078e0206 */
[----:B--2---:R-:W-:-:S04]  /*01e0*/  IMAD.WIDE R26, R27, 0x4, R14 ;  /* 0x000000041b1a7825 */ /* 0x004fc800078e020e */
[--C-:B------:R-:W-:Y:S01]  /*01f0*/  IMAD.WIDE R2, R3, 0x4, R14.reuse ;  /* 0x0000000403027825 */ /* 0x100fe200078e020e */
[----:B------:R1:W2:Y:S01]  /*0200*/  @!P0 LDG.E.EL R19, desc[UR6][R26.64] ;  /* 0x000000061a138981 */ /* 0x0002a2000c2e1900 */
[----:B------:R-:W-:Y:S02]  /*0210*/  CS2R R24, SRZ ;  /* 0x0000000000187805 */ /* 0x000fe4000001ff00 */
[--C-:B------:R-:W-:Y:S01]  /*0220*/  IMAD.WIDE R4, R5, 0x4, R14.reuse ;  /* 0x0000000405047825 */ /* 0x100fe200078e020e */
[----:B------:R3:W4:Y:S03]  /*0230*/  @!P0 LDG.E.EL R20, desc[UR6][R2.64] ;  /* 0x0000000602148981 */ /* 0x000726000c2e1900 */
[----:B------:R-:W-:-:S04]  /*0240*/  IMAD.WIDE R6, R7, 0x4, R14 ;  /* 0x0000000407067825 */ /* 0x000fc800078e020e */
[----:B------:R-:W-:-:S04]  /*0250*/  IMAD.WIDE R8, R9, 0x4, R14 ;  /* 0x0000000409087825 */ /* 0x000fc800078e020e */
[----:B------:R-:W-:-:S04]  /*0260*/  IMAD.WIDE R10, R11, 0x4, R14 ;  /* 0x000000040b0a7825 */ /* 0x000fc800078e020e */
[--C-:B------:R-:W-:Y:S01]  /*0270*/  IMAD.WIDE R12, R13, 0x4, R14.reuse ;  /* 0x000000040d0c7825 */ /* 0x100fe200078e020e */
[----:B-1----:R-:W-:Y:S01]  /*0280*/  CS2R R26, SRZ ;  /* 0x00000000001a7805 */ /* 0x002fe2000001ff00 */
[----:B------:R-:W5:Y:S02]  /*0290*/  @!P0 LDG.E.EL R24, desc[UR6][R6.64] ;  /* 0x0000000606188981 */ /* 0x000f64000c2e1900 */
[----:B------:R-:W-:Y:S01]  /*02a0*/  IMAD.WIDE R14, R23, 0x4, R14 ;  /* 0x00000004170e7825 */ /* 0x000fe200078e020e */
[----:B------:R-:W-:Y:S01]  /*02b0*/  HFMA2.MMA R23, -RZ, RZ, 0, 0 ;  /* 0x00000000ff177435 */ /* 0x000fe200000001ff */
[----:B------:R-:W5:Y:S02]  /*02c0*/  @!P0 LDG.E.EL R25, desc[UR6][R10.64] ;  /* 0x000000060a198981 */ /* 0x000f64000c2e1900 */
[----:B------:R-:W-:Y:S02]  /*02d0*/  IMAD.MOV.U32 R22, RZ, RZ, RZ ;  /* 0x000000ffff167224 */ /* 0x000fe400078e00ff */
[----:B------:R-:W5:Y:S04]  /*02e0*/  @!P0 LDG.E.EL R27, desc[UR6][R12.64] ;  /* 0x000000060c1b8981 */ /* 0x000f68000c2e1900 */
[----:B------:R-:W5:Y:S04]  /*02f0*/  @!P0 LDG.E.EL R22, desc[UR6][R4.64] ;  /* 0x0000000604168981 */ /* 0x000f68000c2e1900 */
[----:B------:R1:W5:Y:S04]  /*0300*/  @!P0 LDG.E.EL R23, desc[UR6][R8.64] ;  /* 0x0000000608178981 */ /* 0x000368000c2e1900 */
[----:B------:R-:W5:Y:S01]  /*0310*/  @!P0 LDG.E.EL R26, desc[UR6][R14.64] ;  /* 0x000000060e1a8981 */ /* 0x000f62000c2e1900 */
[----:B------:R-:W1:Y:S01]  /*0320*/  S2UR UR5, SR_CgaCtaId ;  /* 0x00000000000579c3 */ /* 0x000e620000008800 */
[----:B---3--:R-:W-:Y:S01]  /*0330*/  IMAD.SHL.U32 R2, R21, 0x40, RZ ;  /* 0x0000004015027824 */ /* 0x008fe200078e00ff */
[----:B------:R-:W-:-:S04]  /*0340*/  UMOV UR4, 0x400 ;  /* 0x0000040000047882 */ /* 0x000fc80000000000 */
[----:B------:R-:W-:-:S04]  /*0350*/  LOP3.LUT R2, R2, 0x3c0, RZ, 0xc0, !PT ;  /* 0x000003c002027812 */ /* 0x000fc800078ec0ff */
[----:B------:R-:W-:Y:S01]  /*0360*/  LOP3.LUT R3, R2, R17, RZ, 0xfc, !PT ;  /* 0x0000001102037212 */ /* 0x000fe200078efcff */
[----:B01----:R-:W-:-:S06]  /*0370*/  UPRMT UR4, UR5, 0x654, UR4 ;  /* 0x0000065405047896 */ /* 0x003fcc0008000004 */
[----:B------:R-:W-:-:S05]  /*0380*/  LEA.HI R2, R2, UR4, RZ, 0x1e ;  /* 0x0000000402027c11 */ /* 0x000fca000f8ff0ff */
[----:B------:R-:W-:Y:S01]  /*0390*/  IMAD R28, R3, 0x4, R2 ;  /* 0x00000004031c7824 */ /* 0x000fe200078e0202 */
[C---:B------:R-:W-:Y:S01]  /*03a0*/  LOP3.LUT R2, R21.reuse, 0x70, RZ, 0xc0, !PT ;  /* 0x0000007015027812 */ /* 0x040fe200078ec0ff */
[----:B------:R-:W-:-:S03]  /*03b0*/  IMAD.SHL.U32 R21, R21, 0x4, RZ ;  /* 0x0000000415157824 */ /* 0x000fc600078e00ff */
[----:B------:R-:W-:Y:S02]  /*03c0*/  IADD3 R3, R2, UR4, RZ ;  /* 0x0000000402037c10 */ /* 0x000fe4000fffe0ff */
[----:B------:R-:W-:-:S05]  /*03d0*/  LOP3.LUT R8, R21, 0x1fc, RZ, 0xc0, !PT ;  /* 0x000001fc15087812 */ /* 0x000fca00078ec0ff */
[----:B------:R-:W-:Y:S01]  /*03e0*/  IMAD R4, R8, 0x4, R3 ;  /* 0x0000000408047824 */ /* 0x000fe200078e0203 */
[----:B------:R-:W-:Y:S02]  /*03f0*/  SHF.R.S32.HI R3, RZ, 0x19, R18 ;  /* 0x00000019ff037819 */ /* 0x000fe40000011412 */
[----:B------:R-:W-:Y:S02]  /*0400*/  LOP3.LUT R16, R16, 0x3c, R21, 0xf8, !PT ;  /* 0x0000003c10107812 */ /* 0x000fe400078ef815 */
[----:B------:R-:W-:-:S04]  /*0410*/  SGXT R3, R3, 0x1 ;  /* 0x000000010303781a */ /* 0x000fc80000000200 */
[----:B------:R-:W-:Y:S02]  /*0420*/  LEA.HI R9, R3, R16, RZ, 0x6 ;  /* 0x0000001003097211 */ /* 0x000fe400078f30ff */
[----:B------:R-:W0:Y:S02]  /*0430*/  LDC.64 R2, c[0x0][0x218] ;  /* 0x00008600ff027b82 */ /* 0x000e240000000a00 */
[----:B------:R-:W-:Y:S02]  /*0440*/  LOP3.LUT R11, R9, 0xffffffc0, RZ, 0xc0, !PT ;  /* 0xffffffc0090b7812 */ /* 0x000fe400078ec0ff */
[----:B------:R-:W-:Y:S02]  /*0450*/  SHF.R.S32.HI R10, RZ, 0x6, R9 ;  /* 0x00000006ff0a7819 */ /* 0x000fe40000011409 */
[----:B------:R-:W-:Y:S01]  /*0460*/  LOP3.LUT R9, R0, R17, RZ, 0xfc, !PT ;  /* 0x0000001100097212 */ /* 0x000fe200078efcff */
[----:B------:R-:W-:Y:S01]  /*0470*/  IMAD.IADD R11, R16, 0x1, -R11 ;  /* 0x00000001100b7824 */ /* 0x000fe200078e0a0b */
[----:B------:R-:W-:-:S02]  /*0480*/  LOP3.LUT R0, R0, 0x8, R17, 0xfe, !PT ;  /* 0x0000000800007812 */ /* 0x000fc400078efe11 */
[----:B------:R-:W-:Y:S01]  /*0490*/  LOP3.LUT R13, R8, 0x200, RZ, 0xfc, !PT ;  /* 0x00000200080d7812 */ /* 0x000fe200078efcff */
[----:B------:R-:W-:Y:S01]  /*04a0*/  IMAD R12, R10, 0x240, R11 ;  /* 0x000002400a0c7824 */ /* 0x000fe200078e020b */
[C---:B------:R-:W-:Y:S02]  /*04b0*/  ISETP.GE.AND P1, PT, R9.reuse, 0x9, PT ;  /* 0x000000090900780c */ /* 0x040fe40003f26270 */
[----:B------:R-:W-:Y:S01]  /*04c0*/  ISETP.GE.AND P0, PT, R0, 0x9, PT ;  /* 0x000000090000780c */ /* 0x000fe20003f06270 */
[----:B------:R-:W-:Y:S01]  /*04d0*/  IMAD R11, R9, 0x40, R12 ;  /* 0x00000040090b7824 */ /* 0x000fe200078e020c */
[----:B------:R-:W-:-:S04]  /*04e0*/  SHF.R.U32.HI R13, RZ, 0x2, R13 ;  /* 0x00000002ff0d7819 */ /* 0x000fc8000001160d */
[----:B------:R-:W-:Y:S01]  /*04f0*/  LOP3.LUT R13, R13, 0xf0, RZ, 0xc0, !PT ;  /* 0x000000f00d0d7812 */ /* 0x000fe200078ec0ff */
[----:B0-----:R-:W-:-:S03]  /*0500*/  IMAD.WIDE R10, R11, 0x4, R2 ;  /* 0x000000040b0a7825 */ /* 0x001fc600078e0202 */
[----:B------:R-:W-:-:S05]  /*0510*/  IADD3 R13, R13, UR4, RZ ;  /* 0x000000040d0d7c10 */ /* 0x000fca000fffe0ff */
[----:B------:R-:W-:Y:S01]  /*0520*/  IMAD R13, R8, 0x4, R13 ;  /* 0x00000004080d7824 */ /* 0x000fe200078e020d */
[----:B--2---:R-:W-:Y:S04]  /*0530*/  STS [R28], R19 ;  /* 0x000000131c007388 */ /* 0x004fe80000000800 */
[----:B----4-:R-:W-:Y:S04]  /*0540*/  STS [R28+0x20], R20 ;  /* 0x000020141c007388 */ /* 0x010fe80000000800 */
[----:B-----5:R-:W-:Y:S04]  /*0550*/  STS [R28+0x60], R24 ;  /* 0x000060181c007388 */ /* 0x020fe80000000800 */
[----:B------:R-:W-:Y:S04]  /*0560*/  STS [R28+0xa0], R25 ;  /* 0x0000a0191c007388 */ /* 0x000fe80000000800 */
[----:B------:R-:W-:Y:S04]  /*0570*/  STS [R28+0xc0], R27 ;  /* 0x0000c01b1c007388 */ /* 0x000fe80000000800 */
[----:B------:R-:W-:Y:S04]  /*0580*/  STS [R28+0x40], R22 ;  /* 0x000040161c007388 */ /* 0x000fe80000000800 */
[----:B------:R-:W-:Y:S04]  /*0590*/  STS [R28+0x80], R23 ;  /* 0x000080171c007388 */ /* 0x000fe80000000800 */
[----:B------:R-:W-:Y:S01]  /*05a0*/  STS [R28+0xe0], R26 ;  /* 0x0000e01a1c007388 */ /* 0x000fe20000000800 */
[----:B------:R-:W-:Y:S06]  /*05b0*/  BAR.SYNC.DEFER_BLOCKING 0x0 ;  /* 0x0000000000007b1d */ /* 0x000fec0000010000 */
[----:B------:R-:W0:Y:S04]  /*05c0*/  LDS.128 R4, [R4] ;  /* 0x0000000004047984 */ /* 0x000e280000000c00 */
[----:B0-----:R0:W-:Y:S02]  /*05d0*/  @!P1 STG.E.128 desc[UR6][R10.64], R4 ;  /* 0x000000040a009986 */ /* 0x0011e4000c101d06 */
[----:B0-----:R-:W-:Y:S05]  /*05e0*/  @P0 EXIT ;  /* 0x000000000000094d */ /* 0x001fea0003800000 */
[----:B0-----:R-:W0:Y:S01]  /*05f0*/  LDS.128 R8, [R13+0x800] ;  /* 0x000800000d087984 */ /* 0x001e220000000c00 */
[----:B------:R-:W-:-:S04]  /*0600*/  IMAD R5, R0, 0x40, R12 ;  /* 0x0000004000057824 */ /* 0x000fc800078e020c */
[----:B------:R-:W-:-:S05]  /*0610*/  IMAD.WIDE R2, R5, 0x4, R2 ;  /* 0x0000000405027825 */ /* 0x000fca00078e0202 */
[----:B0-----:R-:W-:Y:S01]  /*0620*/  STG.E.128 desc[UR6][R2.64], R8 ;  /* 0x0000000802007986 */ /* 0x001fe2000c101d06 */
[----:B------:R-:W-:Y:S05]  /*0630*/  EXIT ;  /* 0x000000000000794d */ /* 0x000fea0003800000 */
.L_x_0:
[----:B------:R-:W-:-:S00]  /*0640*/  BRA `(.L_x_0) ;  /* 0xfffffffc00fc7947 */ /* 0x000fc0000383ffff */
[----:B------:R-:W-:-:S00]  /*0650*/  NOP ;  /* 0x0000000000007918 */ /* 0x000fc00000000000 */
        /* <DEDUP_REMOVED lines=10> */
.L_x_1:


//--------------------- .nv.shared.triton_poi_fused_convolution_max_pool2d_with_indices_relu_3 --------------------------
	.section	.nv.shared.triton_poi_fused_convolution_max_pool2d_with_indices_relu_3,"aw",@nobits
	.sectionflags	@""
	.align	16
	.zero		1024


//--------------------- .nv.constant0.triton_poi_fused_convolution_max_pool2d_with_indices_relu_3 --------------------------
	.section	.nv.constant0.triton_poi_fused_convolution_max_pool2d_with_indices_relu_3,"a",@progbits
	.sectionflags	@""
	.align	4
.nv.constant0.triton_poi_fused_convolution_max_pool2d_with_indices_relu_3:
	.zero		552
